//
// Generated by NVIDIA NVVM Compiler
//
// Compiler Build ID: CL-36424714
// Cuda compilation tools, release 13.0, V13.0.88
// Based on NVVM 20.0.0
//

.version 9.0
.target sm_100
.address_size 64

	// .globl	_Z14crater_imprintPfiifffff

.visible .entry _Z14crater_imprintPfiifffff(
	.param .u64 .ptr .align 1 _Z14crater_imprintPfiifffff_param_0,
	.param .u32 _Z14crater_imprintPfiifffff_param_1,
	.param .u32 _Z14crater_imprintPfiifffff_param_2,
	.param .f32 _Z14crater_imprintPfiifffff_param_3,
	.param .f32 _Z14crater_imprintPfiifffff_param_4,
	.param .f32 _Z14crater_imprintPfiifffff_param_5,
	.param .f32 _Z14crater_imprintPfiifffff_param_6,
	.param .f32 _Z14crater_imprintPfiifffff_param_7
)
{
	.reg .pred 	%p<7>;
	.reg .b32 	%r<14>;
	.reg .b32 	%f<22>;
	.reg .b64 	%rd<5>;

	ld.param.u64 	%rd1, [_Z14crater_imprintPfiifffff_param_0];
	ld.param.u32 	%r3, [_Z14crater_imprintPfiifffff_param_1];
	ld.param.u32 	%r4, [_Z14crater_imprintPfiifffff_param_2];
	ld.param.f32 	%f2, [_Z14crater_imprintPfiifffff_param_3];
	ld.param.f32 	%f3, [_Z14crater_imprintPfiifffff_param_4];
	ld.param.f32 	%f4, [_Z14crater_imprintPfiifffff_param_5];
	ld.param.f32 	%f5, [_Z14crater_imprintPfiifffff_param_6];
	ld.param.f32 	%f6, [_Z14crater_imprintPfiifffff_param_7];
	mov.u32 	%r6, %ctaid.x;
	mov.u32 	%r7, %ntid.x;
	mov.u32 	%r8, %tid.x;
	mad.lo.s32 	%r1, %r6, %r7, %r8;
	mov.u32 	%r9, %ctaid.y;
	mov.u32 	%r10, %ntid.y;
	mov.u32 	%r11, %tid.y;
	mad.lo.s32 	%r12, %r9, %r10, %r11;
	setp.ge.s32 	%p1, %r1, %r3;
	setp.ge.s32 	%p2, %r12, %r4;
	or.pred  	%p3, %p1, %p2;
	@%p3 bra 	$L__BB0_3;
	cvt.rn.f32.s32 	%f7, %r1;
	add.f32 	%f8, %f7, 0f3F000000;
	sub.f32 	%f9, %f8, %f2;
	cvt.rn.f32.u32 	%f10, %r12;
	add.f32 	%f11, %f10, 0f3F000000;
	sub.f32 	%f12, %f11, %f3;
	mul.f32 	%f13, %f12, %f12;
	fma.rn.f32 	%f14, %f9, %f9, %f13;
	setp.gt.f32 	%p4, %f6, 0f00000000;
	mul.f32 	%f15, %f6, %f6;
	setp.gt.f32 	%p5, %f14, %f15;
	and.pred  	%p6, %p4, %p5;
	@%p6 bra 	$L__BB0_3;
	fma.rn.f32 	%f17, %f5, %f5, %f14;
	mov.f32 	%f18, 0fBF800000;
	div.rn.f32 	%f19, %f18, %f17;
	mad.lo.s32 	%r13, %r3, %r12, %r1;
	cvta.to.global.u64 	%rd2, %rd1;
	mul.wide.s32 	%rd3, %r13, 4;
	add.s64 	%rd4, %rd2, %rd3;
	ld.global.f32 	%f20, [%rd4];
	fma.rn.f32 	%f21, %f4, %f19, %f20;
	st.global.f32 	[%rd4], %f21;
$L__BB0_3:
	ret;

}
	// .globl	_Z5notesiiPfS_S_
.visible .entry _Z5notesiiPfS_S_(
	.param .u32 _Z5notesiiPfS_S__param_0,
	.param .u32 _Z5notesiiPfS_S__param_1,
	.param .u64 .ptr .align 1 _Z5notesiiPfS_S__param_2,
	.param .u64 .ptr .align 1 _Z5notesiiPfS_S__param_3,
	.param .u64 .ptr .align 1 _Z5notesiiPfS_S__param_4
)
{


	ret;

}


// ===== COMPILED SASS (sm_100) =====

	.target	sm_100

	.elftype	@"ET_EXEC"


//--------------------- .note.nv.tkinfo           --------------------------
	.section	.note.nv.tkinfo,"",@"SHT_NOTE"
	.sectionflags	@"SHF_NOTE_NV_TKINFO"
	.tkinfo
        /*0018*/ 	.word	0x00000002
        /*0030*/ 	.string	""
        /*0030*/ 	.string	"ptxas"
        /*0030*/ 	.string	"Cuda compilation tools, release 13.0, V13.0.88"
        /*0030*/ 	.string	"Build cuda_13.0.r13.0/compiler.36424714_0"
        /*0030*/ 	.string	"-arch sm_100 -m 64 "



//--------------------- .note.nv.cuinfo           --------------------------
	.section	.note.nv.cuinfo,"",@"SHT_NOTE"
	.sectionflags	@"SHF_NOTE_NV_CUINFO"
        /*0018*/ 	.short	0x0002
        /*001a*/ 	.short	0x0064
        /*001c*/ 	.short	0x0082
	.zero		2


//--------------------- .nv.info                  --------------------------
	.section	.nv.info,"",@"SHT_CUDA_INFO"
	.align	4


	//----- nvinfo : EIATTR_REGCOUNT
	.align		4
        /*0000*/ 	.byte	0x04, 0x2f
        /*0002*/ 	.short	(.L_1 - .L_0)
	.align		4
.L_0:
        /*0004*/ 	.word	index@(_Z14crater_imprintPfiifffff)
        /*0008*/ 	.word	0x0000000e


	//----- nvinfo : EIATTR_FRAME_SIZE
	.align		4
.L_1:
        /*000c*/ 	.byte	0x04, 0x11
        /*000e*/ 	.short	(.L_3 - .L_2)
	.align		4
.L_2:
        /*0010*/ 	.word	index@($__internal_0_$__cuda_sm3x_div_rn_noftz_f32_slowpath)
        /*0014*/ 	.word	0x00000000


	//----- nvinfo : EIATTR_FRAME_SIZE
	.align		4
.L_3:
        /*0018*/ 	.byte	0x04, 0x11
        /*001a*/ 	.short	(.L_5 - .L_4)
	.align		4
.L_4:
        /*001c*/ 	.word	index@(_Z14crater_imprintPfiifffff)
        /*0020*/ 	.word	0x00000000


	//----- nvinfo : EIATTR_REGCOUNT
	.align		4
.L_5:
        /*0024*/ 	.byte	0x04, 0x2f
        /*0026*/ 	.short	(.L_7 - .L_6)
	.align		4
.L_6:
        /*0028*/ 	.word	index@(_Z5notesiiPfS_S_)
        /*002c*/ 	.word	0x00000004


	//----- nvinfo : EIATTR_FRAME_SIZE
	.align		4
.L_7:
        /*0030*/ 	.byte	0x04, 0x11
        /*0032*/ 	.short	(.L_9 - .L_8)
	.align		4
.L_8:
        /*0034*/ 	.word	index@(_Z5notesiiPfS_S_)
        /*0038*/ 	.word	0x00000000


	//----- nvinfo : EIATTR_MIN_STACK_SIZE
	.align		4
.L_9:
        /*003c*/ 	.byte	0x04, 0x12
        /*003e*/ 	.short	(.L_11 - .L_10)
	.align		4
.L_10:
        /*0040*/ 	.word	index@(_Z5notesiiPfS_S_)
        /*0044*/ 	.word	0x00000000


	//----- nvinfo : EIATTR_MIN_STACK_SIZE
	.align		4
.L_11:
        /*0048*/ 	.byte	0x04, 0x12
        /*004a*/ 	.short	(.L_13 - .L_12)
	.align		4
.L_12:
        /*004c*/ 	.word	index@(_Z14crater_imprintPfiifffff)
        /*0050*/ 	.word	0x00000000
.L_13:


//--------------------- .nv.compat                --------------------------
	.section	.nv.compat,"",@"SHT_CUDA_COMPAT_INFO"
	.align	4
        /*0000*/ 	.byte	0x02, 0x09, 0x00, 0x00, 0x02, 0x02, 0x01, 0x00, 0x02, 0x05, 0x05, 0x00, 0x03, 0x07, 0x01, 0x01
        /*0010*/ 	.byte	0x02, 0x03, 0x00, 0x00, 0x02, 0x06, 0x01, 0x00, 0x04, 0x0b, 0x08, 0x00, 0x01, 0x00, 0x00, 0x00
        /*0020*/ 	.byte	0x00, 0x00, 0x00, 0x00


//--------------------- .nv.info._Z5notesiiPfS_S_ --------------------------
	.section	.nv.info._Z5notesiiPfS_S_,"",@"SHT_CUDA_INFO"
	.sectionflags	@""
	.align	4


	//----- nvinfo : EIATTR_CUDA_API_VERSION
	.align		4
        /*0000*/ 	.byte	0x04, 0x37
        /*0002*/ 	.short	(.L_15 - .L_14)
.L_14:
        /*0004*/ 	.word	0x00000082


	//----- nvinfo : EIATTR_KPARAM_INFO
	.align		4
.L_15:
        /*0008*/ 	.byte	0x04, 0x17
        /*000a*/ 	.short	(.L_17 - .L_16)
.L_16:
        /*000c*/ 	.word	0x00000000
        /*0010*/ 	.short	0x0004
        /*0012*/ 	.short	0x0018
        /*0014*/ 	.byte	0x00, 0xf5, 0x21, 0x00


	//----- nvinfo : EIATTR_KPARAM_INFO
	.align		4
.L_17:
        /*0018*/ 	.byte	0x04, 0x17
        /*001a*/ 	.short	(.L_19 - .L_18)
.L_18:
        /*001c*/ 	.word	0x00000000
        /*0020*/ 	.short	0x0003
        /*0022*/ 	.short	0x0010
        /*0024*/ 	.byte	0x00, 0xf5, 0x21, 0x00


	//----- nvinfo : EIATTR_KPARAM_INFO
	.align		4
.L_19:
        /*0028*/ 	.byte	0x04, 0x17
        /*002a*/ 	.short	(.L_21 - .L_20)
.L_20:
        /*002c*/ 	.word	0x00000000
        /*0030*/ 	.short	0x0002
        /*0032*/ 	.short	0x0008
        /*0034*/ 	.byte	0x00, 0xf5, 0x21, 0x00


	//----- nvinfo : EIATTR_KPARAM_INFO
	.align		4
.L_21:
        /*0038*/ 	.byte	0x04, 0x17
        /*003a*/ 	.short	(.L_23 - .L_22)
.L_22:
        /*003c*/ 	.word	0x00000000
        /*0040*/ 	.short	0x0001
        /*0042*/ 	.short	0x0004
        /*0044*/ 	.byte	0x00, 0xf0, 0x11, 0x00


	//----- nvinfo : EIATTR_KPARAM_INFO
	.align		4
.L_23:
        /*0048*/ 	.byte	0x04, 0x17
        /*004a*/ 	.short	(.L_25 - .L_24)
.L_24:
        /*004c*/ 	.word	0x00000000
        /*0050*/ 	.short	0x0000
        /*0052*/ 	.short	0x0000
        /*0054*/ 	.byte	0x00, 0xf0, 0x11, 0x00


	//----- nvinfo : EIATTR_SPARSE_MMA_MASK
	.align		4
.L_25:
        /*0058*/ 	.byte	0x03, 0x50
        /*005a*/ 	.short	0x0000


	//----- nvinfo : EIATTR_MAXREG_COUNT
	.align		4
        /*005c*/ 	.byte	0x03, 0x1b
        /*005e*/ 	.short	0x00ff


	//----- nvinfo : EIATTR_MERCURY_ISA_VERSION
	.align		4
        /*0060*/ 	.byte	0x03, 0x5f
        /*0062*/ 	.short	0x0101


	//----- nvinfo : EIATTR_VRC_CTA_INIT_COUNT
	.align		4
        /*0064*/ 	.byte	0x02, 0x4a
	.zero		1
	.zero		1


	//----- nvinfo : EIATTR_EXIT_INSTR_OFFSETS
	.align		4
        /*0068*/ 	.byte	0x04, 0x1c
        /*006a*/ 	.short	(.L_27 - .L_26)


	//   ....[0]....
.L_26:
        /*006c*/ 	.word	0x00000010


	//----- nvinfo : EIATTR_CBANK_PARAM_SIZE
	.align		4
.L_27:
        /*0070*/ 	.byte	0x03, 0x19
        /*0072*/ 	.short	0x0020


	//----- nvinfo : EIATTR_PARAM_CBANK
	.align		4
        /*0074*/ 	.byte	0x04, 0x0a
        /*0076*/ 	.short	(.L_29 - .L_28)
	.align		4
.L_28:
        /*0078*/ 	.word	index@(.nv.constant0._Z5notesiiPfS_S_)
        /*007c*/ 	.short	0x0380
        /*007e*/ 	.short	0x0020


	//----- nvinfo : EIATTR_SW_WAR
	.align		4
.L_29:
        /*0080*/ 	.byte	0x04, 0x36
        /*0082*/ 	.short	(.L_31 - .L_30)
.L_30:
        /*0084*/ 	.word	0x00000008
.L_31:


//--------------------- .nv.info._Z14crater_imprintPfiifffff --------------------------
	.section	.nv.info._Z14crater_imprintPfiifffff,"",@"SHT_CUDA_INFO"
	.sectionflags	@""
	.align	4


	//----- nvinfo : EIATTR_CUDA_API_VERSION
	.align		4
        /*0000*/ 	.byte	0x04, 0x37
        /*0002*/ 	.short	(.L_33 - .L_32)
.L_32:
        /*0004*/ 	.word	0x00000082


	//----- nvinfo : EIATTR_KPARAM_INFO
	.align		4
.L_33:
        /*0008*/ 	.byte	0x04, 0x17
        /*000a*/ 	.short	(.L_35 - .L_34)
.L_34:
        /*000c*/ 	.word	0x00000000
        /*0010*/ 	.short	0x0007
        /*0012*/ 	.short	0x0020
        /*0014*/ 	.byte	0x00, 0xf0, 0x11, 0x00


	//----- nvinfo : EIATTR_KPARAM_INFO
	.align		4
.L_35:
        /*0018*/ 	.byte	0x04, 0x17
        /*001a*/ 	.short	(.L_37 - .L_36)
.L_36:
        /*001c*/ 	.word	0x00000000
        /*0020*/ 	.short	0x0006
        /*0022*/ 	.short	0x001c
        /*0024*/ 	.byte	0x00, 0xf0, 0x11, 0x00


	//----- nvinfo : EIATTR_KPARAM_INFO
	.align		4
.L_37:
        /*0028*/ 	.byte	0x04, 0x17
        /*002a*/ 	.short	(.L_39 - .L_38)
.L_38:
        /*002c*/ 	.word	0x00000000
        /*0030*/ 	.short	0x0005
        /*0032*/ 	.short	0x0018
        /*0034*/ 	.byte	0x00, 0xf0, 0x11, 0x00


	//----- nvinfo : EIATTR_KPARAM_INFO
	.align		4
.L_39:
        /*0038*/ 	.byte	0x04, 0x17
        /*003a*/ 	.short	(.L_41 - .L_40)
.L_40:
        /*003c*/ 	.word	0x00000000
        /*0040*/ 	.short	0x0004
        /*0042*/ 	.short	0x0014
        /*0044*/ 	.byte	0x00, 0xf0, 0x11, 0x00


	//----- nvinfo : EIATTR_KPARAM_INFO
	.align		4
.L_41:
        /*0048*/ 	.byte	0x04, 0x17
        /*004a*/ 	.short	(.L_43 - .L_42)
.L_42:
        /*004c*/ 	.word	0x00000000
        /*0050*/ 	.short	0x0003
        /*0052*/ 	.short	0x0010
        /*0054*/ 	.byte	0x00, 0xf0, 0x11, 0x00


	//----- nvinfo : EIATTR_KPARAM_INFO
	.align		4
.L_43:
        /*0058*/ 	.byte	0x04, 0x17
        /*005a*/ 	.short	(.L_45 - .L_44)
.L_44:
        /*005c*/ 	.word	0x00000000
        /*0060*/ 	.short	0x0002
        /*0062*/ 	.short	0x000c
        /*0064*/ 	.byte	0x00, 0xf0, 0x11, 0x00


	//----- nvinfo : EIATTR_KPARAM_INFO
	.align		4
.L_45:
        /*0068*/ 	.byte	0x04, 0x17
        /*006a*/ 	.short	(.L_47 - .L_46)
.L_46:
        /*006c*/ 	.word	0x00000000
        /*0070*/ 	.short	0x0001
        /*0072*/ 	.short	0x0008
        /*0074*/ 	.byte	0x00, 0xf0, 0x11, 0x00


	//----- nvinfo : EIATTR_KPARAM_INFO
	.align		4
.L_47:
        /*0078*/ 	.byte	0x04, 0x17
        /*007a*/ 	.short	(.L_49 - .L_48)
.L_48:
        /*007c*/ 	.word	0x00000000
        /*0080*/ 	.short	0x0000
        /*0082*/ 	.short	0x0000
        /*0084*/ 	.byte	0x00, 0xf5, 0x21, 0x00


	//----- nvinfo : EIATTR_SPARSE_MMA_MASK
	.align		4
.L_49:
        /*0088*/ 	.byte	0x03, 0x50
        /*008a*/ 	.short	0x0000


	//----- nvinfo : EIATTR_MAXREG_COUNT
	.align		4
        /*008c*/ 	.byte	0x03, 0x1b
        /*008e*/ 	.short	0x00ff


	//----- nvinfo : EIATTR_MERCURY_ISA_VERSION
	.align		4
        /*0090*/ 	.byte	0x03, 0x5f
        /*0092*/ 	.short	0x0101


	//----- nvinfo : EIATTR_VRC_CTA_INIT_COUNT
	.align		4
        /*0094*/ 	.byte	0x02, 0x4a
	.zero		1
	.zero		1


	//----- nvinfo : EIATTR_EXIT_INSTR_OFFSETS
	.align		4
        /*0098*/ 	.byte	0x04, 0x1c
        /*009a*/ 	.short	(.L_51 - .L_50)


	//   ....[0]....
.L_50:
        /*009c*/ 	.word	0x000000c0


	//   ....[1]....
        /*00a0*/ 	.word	0x000001a0


	//   ....[2]....
        /*00a4*/ 	.word	0x00000350


	//----- nvinfo : EIATTR_CRS_STACK_SIZE
	.align		4
.L_51:
        /*00a8*/ 	.byte	0x04, 0x1e
        /*00aa*/ 	.short	(.L_53 - .L_52)
.L_52:
        /*00ac*/ 	.word	0x00000000


	//----- nvinfo : EIATTR_CBANK_PARAM_SIZE
	.align		4
.L_53:
        /*00b0*/ 	.byte	0x03, 0x19
        /*00b2*/ 	.short	0x0024


	//----- nvinfo : EIATTR_PARAM_CBANK
	.align		4
        /*00b4*/ 	.byte	0x04, 0x0a
        /*00b6*/ 	.short	(.L_55 - .L_54)
	.align		4
.L_54:
        /*00b8*/ 	.word	index@(.nv.constant0._Z14crater_imprintPfiifffff)
        /*00bc*/ 	.short	0x0380
        /*00be*/ 	.short	0x0024


	//----- nvinfo : EIATTR_SW_WAR
	.align		4
.L_55:
        /*00c0*/ 	.byte	0x04, 0x36
        /*00c2*/ 	.short	(.L_57 - .L_56)
.L_56:
        /*00c4*/ 	.word	0x00000008
.L_57:


//--------------------- .nv.callgraph             --------------------------
	.section	.nv.callgraph,"",@"SHT_CUDA_CALLGRAPH"
	.align	4
	.sectionentsize	8
	.align		4
        /*0000*/ 	.word	0x00000000
	.align		4
        /*0004*/ 	.word	0xffffffff
	.align		4
        /*0008*/ 	.word	0x00000000
	.align		4
        /*000c*/ 	.word	0xfffffffe
	.align		4
        /*0010*/ 	.word	0x00000000
	.align		4
        /*0014*/ 	.word	0xfffffffd
	.align		4
        /*0018*/ 	.word	0x00000000
	.align		4
        /*001c*/ 	.word	0xfffffffc


//--------------------- .text._Z5notesiiPfS_S_    --------------------------
	.section	.text._Z5notesiiPfS_S_,"ax",@progbits
	.align	128
        .global         _Z5notesiiPfS_S_
        .type           _Z5notesiiPfS_S_,@function
        .size           _Z5notesiiPfS_S_,(.L_x_17 - _Z5notesiiPfS_S_)
        .other          _Z5notesiiPfS_S_,@"STO_CUDA_ENTRY STV_DEFAULT"
_Z5notesiiPfS_S_:
.text._Z5notesiiPfS_S_:
[----:B------:R-:W-:Y:S01]  /*0000*/  LDC R1, c[0x0][0x37c] ;  /* 0x0000df00ff017b82 */ /* 0x000fe20000000800 */
[----:B------:R-:W-:Y:S05]  /*0010*/  EXIT ;  /* 0x000000000000794d */ /* 0x000fea0003800000 */
.L_x_0:
[----:B------:R-:W-:-:S00]  /*0020*/  BRA `(.L_x_0) ;  /* 0xfffffffc00fc7947 */ /* 0x000fc0000383ffff */
[----:B------:R-:W-:-:S00]  /*0030*/  NOP ;  /* 0x0000000000007918 */ /* 0x000fc00000000000 */
        /* <DEDUP_REMOVED lines=12> */
.L_x_17:


//--------------------- .text._Z14crater_imprintPfiifffff --------------------------
	.section	.text._Z14crater_imprintPfiifffff,"ax",@progbits
	.align	128
        .global         _Z14crater_imprintPfiifffff
        .type           _Z14crater_imprintPfiifffff,@function
        .size           _Z14crater_imprintPfiifffff,(.L_x_16 - _Z14crater_imprintPfiifffff)
        .other          _Z14crater_imprintPfiifffff,@"STO_CUDA_ENTRY STV_DEFAULT"
_Z14crater_imprintPfiifffff:
.text._Z14crater_imprintPfiifffff:
[----:B------:R-:W-:Y:S01]  /*0000*/  LDC R1, c[0x0][0x37c] ;  /* 0x0000df00ff017b82 */ /* 0x000fe20000000800 */
[----:B------:R-:W0:Y:S07]  /*0010*/  S2R R0, SR_TID.Y ;  /* 0x0000000000007919 */ /* 0x000e2e0000002200 */
[----:B------:R-:W1:Y:S01]  /*0020*/  LDC R2, c[0x0][0x360] ;  /* 0x0000d800ff027b82 */ /* 0x000e620000000800 */
[----:B------:R-:W2:Y:S01]  /*0030*/  LDCU.64 UR6, c[0x0][0x388] ;  /* 0x00007100ff0677ac */ /* 0x000ea20008000a00 */
[----:B------:R-:W1:Y:S06]  /*0040*/  S2R R5, SR_TID.X ;  /* 0x0000000000057919 */ /* 0x000e6c0000002100 */
[----:B------:R-:W0:Y:S08]  /*0050*/  S2UR UR5, SR_CTAID.Y ;  /* 0x00000000000579c3 */ /* 0x000e300000002600 */
[----:B------:R-:W0:Y:S08]  /*0060*/  LDC R3, c[0x0][0x364] ;  /* 0x0000d900ff037b82 */ /* 0x000e300000000800 */
[----:B------:R-:W1:Y:S01]  /*0070*/  S2UR UR4, SR_CTAID.X ;  /* 0x00000000000479c3 */ /* 0x000e620000002500 */
[----:B0-----:R-:W-:-:S05]  /*0080*/  IMAD R3, R3, UR5, R0 ;  /* 0x0000000503037c24 */ /* 0x001fca000f8e0200 */
[----:B--2---:R-:W-:Y:S01]  /*0090*/  ISETP.GE.AND P0, PT, R3, UR7, PT ;  /* 0x0000000703007c0c */ /* 0x004fe2000bf06270 */
[----:B-1----:R-:W-:-:S05]  /*00a0*/  IMAD R2, R2, UR4, R5 ;  /* 0x0000000402027c24 */ /* 0x002fca000f8e0205 */
[----:B------:R-:W-:-:S13]  /*00b0*/  ISETP.GE.OR P0, PT, R2, UR6, P0 ;  /* 0x0000000602007c0c */ /* 0x000fda0008706670 */
[----:B------:R-:W-:Y:S05]  /*00c0*/  @P0 EXIT ;  /* 0x000000000000094d */ /* 0x000fea0003800000 */
[----:B------:R-:W0:Y:S01]  /*00d0*/  LDCU.64 UR4, c[0x0][0x390] ;  /* 0x00007200ff0477ac */ /* 0x000e220008000a00 */
[----:B------:R-:W1:Y:S01]  /*00e0*/  LDC R6, c[0x0][0x3a0] ;  /* 0x0000e800ff067b82 */ /* 0x000e620000000800 */
[----:B------:R-:W-:Y:S02]  /*00f0*/  I2FP.F32.U32 R4, R3 ;  /* 0x0000000300047245 */ /* 0x000fe40000201000 */
[----:B------:R-:W-:-:S03]  /*0100*/  I2FP.F32.S32 R0, R2 ;  /* 0x0000000200007245 */ /* 0x000fc60000201400 */
[----:B------:R-:W-:Y:S02]  /*0110*/  FADD R4, R4, 0.5 ;  /* 0x3f00000004047421 */ /* 0x000fe40000000000 */
[----:B------:R-:W-:Y:S02]  /*0120*/  FADD R0, R0, 0.5 ;  /* 0x3f00000000007421 */ /* 0x000fe40000000000 */
[----:B0-----:R-:W-:Y:S02]  /*0130*/  FADD R4, R4, -UR5 ;  /* 0x8000000504047e21 */ /* 0x001fe40008000000 */
[----:B------:R-:W-:Y:S02]  /*0140*/  FADD R0, R0, -UR4 ;  /* 0x8000000400007e21 */ /* 0x000fe40008000000 */
[----:B------:R-:W-:Y:S01]  /*0150*/  FMUL R5, R4, R4 ;  /* 0x0000000404057220 */ /* 0x000fe20000400000 */
[----:B-1----:R-:W-:-:S03]  /*0160*/  FMUL R4, R6, R6 ;  /* 0x0000000606047220 */ /* 0x002fc60000400000 */
[----:B------:R-:W-:Y:S01]  /*0170*/  FFMA R5, R0, R0, R5 ;  /* 0x0000000000057223 */ /* 0x000fe20000000005 */
[----:B------:R-:W-:-:S04]  /*0180*/  FSETP.GT.AND P1, PT, R6, RZ, PT ;  /* 0x000000ff0600720b */ /* 0x000fc80003f24000 */
[----:B------:R-:W-:-:S13]  /*0190*/  FSETP.GT.AND P0, PT, R5, R4, PT ;  /* 0x000000040500720b */ /* 0x000fda0003f04000 */
[----:B------:R-:W-:Y:S05]  /*01a0*/  @P0 EXIT P1 ;  /* 0x000000000000094d */ /* 0x000fea0000800000 */
[----:B------:R-:W0:Y:S01]  /*01b0*/  LDC R0, c[0x0][0x39c] ;  /* 0x0000e700ff007b82 */ /* 0x000e220000000800 */
[----:B------:R-:W-:Y:S01]  /*01c0*/  UMOV UR4, 0x3f800000 ;  /* 0x3f80000000047882 */ /* 0x000fe20000000000 */
[----:B------:R-:W1:Y:S01]  /*01d0*/  LDCU.64 UR6, c[0x0][0x358] ;  /* 0x00006b00ff0677ac */ /* 0x000e620008000a00 */
[----:B------:R-:W-:Y:S01]  /*01e0*/  IMAD.U32 R6, RZ, RZ, UR4 ;  /* 0x00000004ff067e24 */ /* 0x000fe2000f8e00ff */
[----:B------:R-:W-:Y:S01]  /*01f0*/  BSSY.RECONVERGENT B1, `(.L_x_1) ;  /* 0x000000d000017945 */ /* 0x000fe20003800200 */
[----:B0-----:R-:W-:-:S04]  /*0200*/  FFMA R5, R0, R0, R5 ;  /* 0x0000000000057223 */ /* 0x001fc80000000005 */
[----:B------:R-:W0:Y:S08]  /*0210*/  MUFU.RCP R0, R5 ;  /* 0x0000000500007308 */ /* 0x000e300000001000 */
[----:B------:R-:W2:Y:S01]  /*0220*/  FCHK P0, -R6, R5 ;  /* 0x0000000506007302 */ /* 0x000ea20000000100 */
[----:B0-----:R-:W-:-:S04]  /*0230*/  FFMA R7, -R5, R0, 1 ;  /* 0x3f80000005077423 */ /* 0x001fc80000000100 */
[----:B------:R-:W-:-:S04]  /*0240*/  FFMA R0, R0, R7, R0 ;  /* 0x0000000700007223 */ /* 0x000fc80000000000 */
[----:B------:R-:W-:-:S04]  /*0250*/  FFMA R4, R0, -1, RZ ;  /* 0xbf80000000047823 */ /* 0x000fc800000000ff */
[----:B------:R-:W-:-:S04]  /*0260*/  FFMA R7, -R5, R4, -1 ;  /* 0xbf80000005077423 */ /* 0x000fc80000000104 */
[----:B------:R-:W-:Y:S01]  /*0270*/  FFMA R0, R0, R7, R4 ;  /* 0x0000000700007223 */ /* 0x000fe20000000004 */
[----:B-12---:R-:W-:Y:S06]  /*0280*/  @!P0 BRA `(.L_x_2) ;  /* 0x00000000000c8947 */ /* 0x006fec0003800000 */
[----:B------:R-:W-:-:S07]  /*0290*/  MOV R4, 0x2b0 ;  /* 0x000002b000047802 */ /* 0x000fce0000000f00 */
[----:B------:R-:W-:Y:S05]  /*02a0*/  CALL.REL.NOINC `($__internal_0_$__cuda_sm3x_div_rn_noftz_f32_slowpath) ;  /* 0x00000000002c7944 */ /* 0x000fea0003c00000 */
[----:B------:R-:W-:-:S07]  /*02b0*/  IMAD.MOV.U32 R0, RZ, RZ, R9 ;  /* 0x000000ffff007224 */ /* 0x000fce00078e0009 */
.L_x_2:
[----:B------:R-:W-:Y:S05]  /*02c0*/  BSYNC.RECONVERGENT B1 ;  /* 0x0000000000017941 */ /* 0x000fea0003800200 */
.L_x_1:
[----:B------:R-:W0:Y:S01]  /*02d0*/  LDC.64 R4, c[0x0][0x380] ;  /* 0x0000e000ff047b82 */ /* 0x000e220000000a00 */
[----:B------:R-:W1:Y:S02]  /*02e0*/  LDCU UR4, c[0x0][0x388] ;  /* 0x00007100ff0477ac */ /* 0x000e640008000800 */
[----:B-1----:R-:W-:Y:S01]  /*02f0*/  IMAD R3, R3, UR4, R2 ;  /* 0x0000000403037c24 */ /* 0x002fe2000f8e0202 */
[----:B------:R-:W1:Y:S03]  /*0300*/  LDCU UR4, c[0x0][0x398] ;  /* 0x00007300ff0477ac */ /* 0x000e660008000800 */
[----:B0-----:R-:W-:-:S05]  /*0310*/  IMAD.WIDE R2, R3, 0x4, R4 ;  /* 0x0000000403027825 */ /* 0x001fca00078e0204 */
[----:B------:R-:W1:Y:S02]  /*0320*/  LDG.E R5, desc[UR6][R2.64] ;  /* 0x0000000602057981 */ /* 0x000e64000c1e1900 */
[----:B-1----:R-:W-:-:S05]  /*0330*/  FFMA R5, R0, UR4, R5 ;  /* 0x0000000400057c23 */ /* 0x002fca0008000005 */
[----:B------:R-:W-:Y:S01]  /*0340*/  STG.E desc[UR6][R2.64], R5 ;  /* 0x0000000502007986 */ /* 0x000fe2000c101906 */
[----:B------:R-:W-:Y:S05]  /*0350*/  EXIT ;  /* 0x000000000000794d */ /* 0x000fea0003800000 */
        .weak           $__internal_0_$__cuda_sm3x_div_rn_noftz_f32_slowpath
        .type           $__internal_0_$__cuda_sm3x_div_rn_noftz_f32_slowpath,@function
        .size           $__internal_0_$__cuda_sm3x_div_rn_noftz_f32_slowpath,(.L_x_16 - $__internal_0_$__cuda_sm3x_div_rn_noftz_f32_slowpath)
$__internal_0_$__cuda_sm3x_div_rn_noftz_f32_slowpath:
[--C-:B------:R-:W-:Y:S01]  /*0360*/  SHF.R.U32.HI R0, RZ, 0x17, R5.reuse ;  /* 0x00000017ff007819 */ /* 0x100fe20000011605 */
[----:B------:R-:W-:Y:S04]  /*0370*/  BSSY.RECONVERGENT B0, `(.L_x_3) ;  /* 0x000005c000007945 */ /* 0x000fe80003800200 */
[----:B------:R-:W-:Y:S01]  /*0380*/  BSSY.RELIABLE B2, `(.L_x_4) ;  /* 0x000001b000027945 */ /* 0x000fe20003800100 */
[----:B------:R-:W-:Y:S01]  /*0390*/  IMAD.MOV.U32 R8, RZ, RZ, R5 ;  /* 0x000000ffff087224 */ /* 0x000fe200078e0005 */
[----:B------:R-:W-:-:S05]  /*03a0*/  LOP3.LUT R6, R0, 0xff, RZ, 0xc0, !PT ;  /* 0x000000ff00067812 */ /* 0x000fca00078ec0ff */
[----:B------:R-:W-:-:S05]  /*03b0*/  VIADD R9, R6, 0xffffffff ;  /* 0xffffffff06097836 */ /* 0x000fca0000000000 */
[----:B------:R-:W-:-:S13]  /*03c0*/  ISETP.GT.U32.AND P0, PT, R9, 0xfd, PT ;  /* 0x000000fd0900780c */ /* 0x000fda0003f04070 */
[----:B------:R-:W-:Y:S01]  /*03d0*/  @!P0 IMAD.MOV.U32 R7, RZ, RZ, RZ ;  /* 0x000000ffff078224 */ /* 0x000fe200078e00ff */
[----:B------:R-:W-:Y:S06]  /*03e0*/  @!P0 BRA `(.L_x_5) ;  /* 0x0000000000508947 */ /* 0x000fec0003800000 */
[----:B------:R-:W-:Y:S01]  /*03f0*/  FSETP.GTU.FTZ.AND P0, PT, |R5|, +INF , PT ;  /* 0x7f8000000500780b */ /* 0x000fe20003f1c200 */
[----:B------:R-:W-:-:S12]  /*0400*/  IMAD.MOV.U32 R0, RZ, RZ, R5 ;  /* 0x000000ffff007224 */ /* 0x000fd800078e0005 */
[----:B------:R-:W-:Y:S05]  /*0410*/  @P0 BREAK.RELIABLE B2 ;  /* 0x0000000000020942 */ /* 0x000fea0003800100 */
[----:B------:R-:W-:Y:S05]  /*0420*/  @P0 BRA `(.L_x_6) ;  /* 0x00000004003c0947 */ /* 0x000fea0003800000 */
[----:B------:R-:W-:-:S05]  /*0430*/  IMAD.MOV.U32 R5, RZ, RZ, -0x40800000 ;  /* 0xbf800000ff057424 */ /* 0x000fca00078e00ff */
[----:B------:R-:W-:-:S13]  /*0440*/  LOP3.LUT P0, RZ, R8, 0x7fffffff, R5, 0xc8, !PT ;  /* 0x7fffffff08ff7812 */ /* 0x000fda000780c805 */
[----:B------:R-:W-:Y:S05]  /*0450*/  @!P0 BREAK.RELIABLE B2 ;  /* 0x0000000000028942 */ /* 0x000fea0003800100 */
[----:B------:R-:W-:Y:S05]  /*0460*/  @!P0 BRA `(.L_x_7) ;  /* 0x0000000400248947 */ /* 0x000fea0003800000 */
[----:B------:R-:W-:Y:S02]  /*0470*/  FSETP.NEU.FTZ.AND P0, PT, |R0|, +INF , PT ;  /* 0x7f8000000000780b */ /* 0x000fe40003f1d200 */
[----:B------:R-:W-:-:S04]  /*0480*/  LOP3.LUT P1, RZ, R5, 0x7fffffff, RZ, 0xc0, !PT ;  /* 0x7fffffff05ff7812 */ /* 0x000fc8000782c0ff */
[----:B------:R-:W-:-:S13]  /*0490*/  PLOP3.LUT P0, PT, P0, P1, PT, 0x2f, 0xf2 ;  /* 0x0000000000f2781c */ /* 0x000fda0000702577 */
[----:B------:R-:W-:Y:S05]  /*04a0*/  @P0 BREAK.RELIABLE B2 ;  /* 0x0000000000020942 */ /* 0x000fea0003800100 */
[----:B------:R-:W-:Y:S05]  /*04b0*/  @P0 BRA `(.L_x_8) ;  /* 0x0000000400080947 */ /* 0x000fea0003800000 */
[----:B------:R-:W-:-:S13]  /*04c0*/  LOP3.LUT P0, RZ, R8, 0x7fffffff, RZ, 0xc0, !PT ;  /* 0x7fffffff08ff7812 */ /* 0x000fda000780c0ff */
[----:B------:R-:W-:Y:S05]  /*04d0*/  @!P0 BREAK.RELIABLE B2 ;  /* 0x0000000000028942 */ /* 0x000fea0003800100 */
[----:B------:R-:W-:Y:S05]  /*04e0*/  @!P0 BRA `(.L_x_9) ;  /* 0x0000000000f08947 */ /* 0x000fea0003800000 */
[----:B------:R-:W-:Y:S01]  /*04f0*/  ISETP.GE.AND P0, PT, R9, RZ, PT ;  /* 0x000000ff0900720c */ /* 0x000fe20003f06270 */
[----:B------:R-:W-:-:S12]  /*0500*/  IMAD.MOV.U32 R7, RZ, RZ, RZ ;  /* 0x000000ffff077224 */ /* 0x000fd800078e00ff */
[----:B------:R-:W-:Y:S01]  /*0510*/  @!P0 FFMA R8, R0, 1.84467440737095516160e+19, RZ ;  /* 0x5f80000000088823 */ /* 0x000fe200000000ff */
[----:B------:R-:W-:-:S07]  /*0520*/  @!P0 IADD3 R7, PT, PT, R7, 0x40, RZ ;  /* 0x0000004007078810 */ /* 0x000fce0007ffe0ff */
.L_x_5:
[----:B------:R-:W-:Y:S05]  /*0530*/  BSYNC.RELIABLE B2 ;  /* 0x0000000000027941 */ /* 0x000fea0003800100 */
.L_x_4:
[----:B------:R-:W-:Y:S01]  /*0540*/  LEA R5, R6, 0xc0800000, 0x17 ;  /* 0xc080000006057811 */ /* 0x000fe200078eb8ff */
[----:B------:R-:W-:Y:S01]  /*0550*/  UMOV UR4, 0xbf800000 ;  /* 0xbf80000000047882 */ /* 0x000fe20000000000 */
[----:B------:R-:W-:Y:S01]  /*0560*/  IADD3 R6, PT, PT, R7, 0x7f, -R6 ;  /* 0x0000007f07067810 */ /* 0x000fe20007ffe806 */
[----:B------:R-:W-:Y:S02]  /*0570*/  BSSY.RECONVERGENT B2, `(.L_x_10) ;  /* 0x0000032000027945 */ /* 0x000fe40003800200 */
[----:B------:R-:W-:-:S04]  /*0580*/  IMAD.IADD R5, R8, 0x1, -R5 ;  /* 0x0000000108057824 */ /* 0x000fc800078e0a05 */
[----:B------:R-:W0:Y:S01]  /*0590*/  MUFU.RCP R0, R5 ;  /* 0x0000000500007308 */ /* 0x000e220000001000 */
[----:B------:R-:W-:-:S04]  /*05a0*/  FADD.FTZ R9, -R5, -RZ ;  /* 0x800000ff05097221 */ /* 0x000fc80000010100 */
[----:B0-----:R-:W-:-:S04]  /*05b0*/  FFMA R11, R0, R9, 1 ;  /* 0x3f800000000b7423 */ /* 0x001fc80000000009 */
[----:B------:R-:W-:-:S04]  /*05c0*/  FFMA R0, R0, R11, R0 ;  /* 0x0000000b00007223 */ /* 0x000fc80000000000 */
[----:B------:R-:W-:-:S04]  /*05d0*/  FFMA R8, R0, UR4, RZ ;  /* 0x0000000400087c23 */ /* 0x000fc800080000ff */
[----:B------:R-:W-:-:S04]  /*05e0*/  FFMA R11, R9, R8, UR4 ;  /* 0x00000004090b7e23 */ /* 0x000fc80008000008 */
[----:B------:R-:W-:-:S04]  /*05f0*/  FFMA R11, R0, R11, R8 ;  /* 0x0000000b000b7223 */ /* 0x000fc80000000008 */
[----:B------:R-:W-:-:S04]  /*0600*/  FFMA R10, R9, R11, UR4 ;  /* 0x00000004090a7e23 */ /* 0x000fc8000800000b */
[----:B------:R-:W-:-:S05]  /*0610*/  FFMA R9, R0, R10, R11 ;  /* 0x0000000a00097223 */ /* 0x000fca000000000b */
[----:B------:R-:W-:-:S04]  /*0620*/  SHF.R.U32.HI R8, RZ, 0x17, R9 ;  /* 0x00000017ff087819 */ /* 0x000fc80000011609 */
[----:B------:R-:W-:-:S05]  /*0630*/  LOP3.LUT R8, R8, 0xff, RZ, 0xc0, !PT ;  /* 0x000000ff08087812 */ /* 0x000fca00078ec0ff */
[----:B------:R-:W-:-:S04]  /*0640*/  IMAD.IADD R8, R8, 0x1, R6 ;  /* 0x0000000108087824 */ /* 0x000fc800078e0206 */
[----:B------:R-:W-:-:S05]  /*0650*/  VIADD R5, R8, 0xffffffff ;  /* 0xffffffff08057836 */ /* 0x000fca0000000000 */
[----:B------:R-:W-:-:S13]  /*0660*/  ISETP.GE.U32.AND P0, PT, R5, 0xfe, PT ;  /* 0x000000fe0500780c */ /* 0x000fda0003f06070 */
[----:B------:R-:W-:Y:S05]  /*0670*/  @!P0 BRA `(.L_x_11) ;  /* 0x0000000000808947 */ /* 0x000fea0003800000 */
[----:B------:R-:W-:-:S13]  /*0680*/  ISETP.GT.AND P0, PT, R8, 0xfe, PT ;  /* 0x000000fe0800780c */ /* 0x000fda0003f04270 */
[----:B------:R-:W-:Y:S05]  /*0690*/  @P0 BRA `(.L_x_12) ;  /* 0x00000000006c0947 */ /* 0x000fea0003800000 */
[----:B------:R-:W-:-:S13]  /*06a0*/  ISETP.GE.AND P0, PT, R8, 0x1, PT ;  /* 0x000000010800780c */ /* 0x000fda0003f06270 */
[----:B------:R-:W-:Y:S05]  /*06b0*/  @P0 BRA `(.L_x_13) ;  /* 0x0000000000740947 */ /* 0x000fea0003800000 */
[----:B------:R-:W-:Y:S02]  /*06c0*/  ISETP.GE.AND P0, PT, R8, -0x18, PT ;  /* 0xffffffe80800780c */ /* 0x000fe40003f06270 */
[----:B------:R-:W-:-:S11]  /*06d0*/  LOP3.LUT R9, R9, 0x80000000, RZ, 0xc0, !PT ;  /* 0x8000000009097812 */ /* 0x000fd600078ec0ff */
[----:B------:R-:W-:Y:S05]  /*06e0*/  @!P0 BRA `(.L_x_13) ;  /* 0x0000000000688947 */ /* 0x000fea0003800000 */
[-CC-:B------:R-:W-:Y:S01]  /*06f0*/  FFMA.RZ R5, R0, R10.reuse, R11.reuse ;  /* 0x0000000a00057223 */ /* 0x180fe2000000c00b */
[C---:B------:R-:W-:Y:S01]  /*0700*/  VIADD R7, R8.reuse, 0x20 ;  /* 0x0000002008077836 */ /* 0x040fe20000000000 */
[C---:B------:R-:W-:Y:S02]  /*0710*/  ISETP.NE.AND P2, PT, R8.reuse, RZ, PT ;  /* 0x000000ff0800720c */ /* 0x040fe40003f45270 */
[----:B------:R-:W-:Y:S02]  /*0720*/  ISETP.NE.AND P1, PT, R8, RZ, PT ;  /* 0x000000ff0800720c */ /* 0x000fe40003f25270 */
[----:B------:R-:W-:Y:S01]  /*0730*/  LOP3.LUT R6, R5, 0x7fffff, RZ, 0xc0, !PT ;  /* 0x007fffff05067812 */ /* 0x000fe200078ec0ff */
[CCC-:B------:R-:W-:Y:S01]  /*0740*/  FFMA.RP R5, R0.reuse, R10.reuse, R11.reuse ;  /* 0x0000000a00057223 */ /* 0x1c0fe2000000800b */
[----:B------:R-:W-:Y:S01]  /*0750*/  FFMA.RM R0, R0, R10, R11 ;  /* 0x0000000a00007223 */ /* 0x000fe2000000400b */
[----:B------:R-:W-:Y:S02]  /*0760*/  IADD3 R8, PT, PT, -R8, RZ, RZ ;  /* 0x000000ff08087210 */ /* 0x000fe40007ffe1ff */
[----:B------:R-:W-:-:S02]  /*0770*/  LOP3.LUT R6, R6, 0x800000, RZ, 0xfc, !PT ;  /* 0x0080000006067812 */ /* 0x000fc400078efcff */
[----:B------:R-:W-:Y:S02]  /*0780*/  FSETP.NEU.FTZ.AND P0, PT, R5, R0, PT ;  /* 0x000000000500720b */ /* 0x000fe40003f1d000 */
[----:B------:R-:W-:Y:S02]  /*0790*/  SHF.L.U32 R7, R6, R7, RZ ;  /* 0x0000000706077219 */ /* 0x000fe400000006ff */
[----:B------:R-:W-:Y:S02]  /*07a0*/  SEL R5, R8, RZ, P2 ;  /* 0x000000ff08057207 */ /* 0x000fe40001000000 */
[----:B------:R-:W-:Y:S02]  /*07b0*/  ISETP.NE.AND P1, PT, R7, RZ, P1 ;  /* 0x000000ff0700720c */ /* 0x000fe40000f25270 */
[----:B------:R-:W-:Y:S02]  /*07c0*/  SHF.R.U32.HI R5, RZ, R5, R6 ;  /* 0x00000005ff057219 */ /* 0x000fe40000011606 */
[----:B------:R-:W-:-:S02]  /*07d0*/  PLOP3.LUT P0, PT, P0, P1, PT, 0xf8, 0x8f ;  /* 0x00000000008f781c */ /* 0x000fc40000703f70 */
[----:B------:R-:W-:Y:S02]  /*07e0*/  SHF.R.U32.HI R7, RZ, 0x1, R5 ;  /* 0x00000001ff077819 */ /* 0x000fe40000011605 */
[----:B------:R-:W-:-:S04]  /*07f0*/  SEL R0, RZ, 0x1, !P0 ;  /* 0x00000001ff007807 */ /* 0x000fc80004000000 */
[----:B------:R-:W-:-:S04]  /*0800*/  LOP3.LUT R0, R0, 0x1, R7, 0xf8, !PT ;  /* 0x0000000100007812 */ /* 0x000fc800078ef807 */
[----:B------:R-:W-:-:S05]  /*0810*/  LOP3.LUT R0, R0, R5, RZ, 0xc0, !PT ;  /* 0x0000000500007212 */ /* 0x000fca00078ec0ff */
[----:B------:R-:W-:-:S05]  /*0820*/  IMAD.IADD R0, R7, 0x1, R0 ;  /* 0x0000000107007824 */ /* 0x000fca00078e0200 */
[----:B------:R-:W-:Y:S01]  /*0830*/  LOP3.LUT R9, R0, R9, RZ, 0xfc, !PT ;  /* 0x0000000900097212 */ /* 0x000fe200078efcff */
[----:B------:R-:W-:Y:S06]  /*0840*/  BRA `(.L_x_13) ;  /* 0x0000000000107947 */ /* 0x000fec0003800000 */
.L_x_12:
[----:B------:R-:W-:-:S04]  /*0850*/  LOP3.LUT R9, R9, 0x80000000, RZ, 0xc0, !PT ;  /* 0x8000000009097812 */ /* 0x000fc800078ec0ff */
[----:B------:R-:W-:Y:S01]  /*0860*/  LOP3.LUT R9, R9, 0x7f800000, RZ, 0xfc, !PT ;  /* 0x7f80000009097812 */ /* 0x000fe200078efcff */
[----:B------:R-:W-:Y:S06]  /*0870*/  BRA `(.L_x_13) ;  /* 0x0000000000047947 */ /* 0x000fec0003800000 */
.L_x_11:
[----:B------:R-:W-:-:S07]  /*0880*/  IMAD R9, R6, 0x800000, R9 ;  /* 0x0080000006097824 */ /* 0x000fce00078e0209 */
.L_x_13:
[----:B------:R-:W-:Y:S05]  /*0890*/  BSYNC.RECONVERGENT B2 ;  /* 0x0000000000027941 */ /* 0x000fea0003800200 */
.L_x_10:
[----:B------:R-:W-:Y:S05]  /*08a0*/  BRA `(.L_x_14) ;  /* 0x0000000000207947 */ /* 0x000fea0003800000 */
.L_x_9:
[----:B------:R-:W-:-:S04]  /*08b0*/  LOP3.LUT R5, R8, 0x80000000, R5, 0x48, !PT ;  /* 0x8000000008057812 */ /* 0x000fc800078e4805 */
[----:B------:R-:W-:Y:S01]  /*08c0*/  LOP3.LUT R9, R5, 0x7f800000, RZ, 0xfc, !PT ;  /* 0x7f80000005097812 */ /* 0x000fe200078efcff */
[----:B------:R-:W-:Y:S06]  /*08d0*/  BRA `(.L_x_14) ;  /* 0x0000000000147947 */ /* 0x000fec0003800000 */
.L_x_8:
[----:B------:R-:W-:Y:S01]  /*08e0*/  LOP3.LUT R9, R8, 0x80000000, R5, 0x48, !PT ;  /* 0x8000000008097812 */ /* 0x000fe200078e4805 */
[----:B------:R-:W-:Y:S06]  /*08f0*/  BRA `(.L_x_14) ;  /* 0x00000000000c7947 */ /* 0x000fec0003800000 */
.L_x_7:
[----:B------:R-:W0:Y:S01]  /*0900*/  MUFU.RSQ R9, -QNAN ;  /* 0xffc0000000097908 */ /* 0x000e220000001400 */
[----:B------:R-:W-:Y:S05]  /*0910*/  BRA `(.L_x_14) ;  /* 0x0000000000047947 */ /* 0x000fea0003800000 */
.L_x_6:
[----:B------:R-:W-:-:S07]  /*0920*/  FADD.FTZ R9, R0, -1 ;  /* 0xbf80000000097421 */ /* 0x000fce0000010000 */
.L_x_14:
[----:B------:R-:W-:Y:S05]  /*0930*/  BSYNC.RECONVERGENT B0 ;  /* 0x0000000000007941 */ /* 0x000fea0003800200 */
.L_x_3:
[----:B------:R-:W-:-:S04]  /*0940*/  IMAD.MOV.U32 R5, RZ, RZ, 0x0 ;  /* 0x00000000ff057424 */ /* 0x000fc800078e00ff */
[----:B0-----:R-:W-:Y:S05]  /*0950*/  RET.REL.NODEC R4 `(_Z14crater_imprintPfiifffff) ;  /* 0xfffffff404a87950 */ /* 0x001fea0003c3ffff */
.L_x_15:
        /* <DEDUP_REMOVED lines=10> */
.L_x_16:


//--------------------- .nv.shared.reserved.0     --------------------------
	.section	.nv.shared.reserved.0,"aw",@nobits
	.weak		__nv_reservedSMEM_offset_0_alias
	.size		__nv_reservedSMEM_offset_0_alias, 0, 64
	.other		__nv_reservedSMEM_offset_0_alias,@"STO_CUDA_RESERVED_SHARED STV_DEFAULT"
__nv_reservedSMEM_offset_0_alias:
	.zero		0
	.zero		64


//--------------------- .nv.constant0._Z5notesiiPfS_S_ --------------------------
	.section	.nv.constant0._Z5notesiiPfS_S_,"a",@progbits
	.sectionflags	@""
	.align	4
.nv.constant0._Z5notesiiPfS_S_:
	.zero		928


//--------------------- .nv.constant0._Z14crater_imprintPfiifffff --------------------------
	.section	.nv.constant0._Z14crater_imprintPfiifffff,"a",@progbits
	.sectionflags	@""
	.align	4
.nv.constant0._Z14crater_imprintPfiifffff:
	.zero		932


//--------------------- SYMBOLS --------------------------

	.type		.nv.reservedSmem.offset0,@object
	.size		.nv.reservedSmem.offset0,0x4
